//
// Generated by NVIDIA NVVM Compiler
//
// Compiler Build ID: CL-36424714
// Cuda compilation tools, release 13.0, V13.0.88
// Based on NVVM 20.0.0
//

.version 9.0
.target sm_100
.address_size 64

	// .globl	_Z25cross_entropy_loss_kernelPKfPKiPfii

.visible .entry _Z25cross_entropy_loss_kernelPKfPKiPfii(
	.param .u64 .ptr .align 1 _Z25cross_entropy_loss_kernelPKfPKiPfii_param_0,
	.param .u64 .ptr .align 1 _Z25cross_entropy_loss_kernelPKfPKiPfii_param_1,
	.param .u64 .ptr .align 1 _Z25cross_entropy_loss_kernelPKfPKiPfii_param_2,
	.param .u32 _Z25cross_entropy_loss_kernelPKfPKiPfii_param_3,
	.param .u32 _Z25cross_entropy_loss_kernelPKfPKiPfii_param_4
)
{
	.reg .pred 	%p<5>;
	.reg .b32 	%r<13>;
	.reg .b32 	%f<25>;
	.reg .b64 	%rd<12>;
	.reg .b64 	%fd<3>;

	ld.param.u64 	%rd1, [_Z25cross_entropy_loss_kernelPKfPKiPfii_param_0];
	ld.param.u64 	%rd2, [_Z25cross_entropy_loss_kernelPKfPKiPfii_param_1];
	ld.param.u64 	%rd3, [_Z25cross_entropy_loss_kernelPKfPKiPfii_param_2];
	ld.param.u32 	%r3, [_Z25cross_entropy_loss_kernelPKfPKiPfii_param_3];
	ld.param.u32 	%r2, [_Z25cross_entropy_loss_kernelPKfPKiPfii_param_4];
	mov.u32 	%r4, %ctaid.x;
	mov.u32 	%r5, %ntid.x;
	mov.u32 	%r6, %tid.x;
	mad.lo.s32 	%r1, %r4, %r5, %r6;
	setp.ge.s32 	%p1, %r1, %r3;
	@%p1 bra 	$L__BB0_2;
	cvta.to.global.u64 	%rd4, %rd2;
	cvta.to.global.u64 	%rd5, %rd1;
	cvta.to.global.u64 	%rd6, %rd3;
	mul.wide.s32 	%rd7, %r1, 4;
	add.s64 	%rd8, %rd4, %rd7;
	ld.global.u32 	%r7, [%rd8];
	mad.lo.s32 	%r8, %r2, %r1, %r7;
	mul.wide.s32 	%rd9, %r8, 4;
	add.s64 	%rd10, %rd5, %rd9;
	ld.global.f32 	%f1, [%rd10];
	cvt.f64.f32 	%fd1, %f1;
	add.f64 	%fd2, %fd1, 0d3E112E0BE826D695;
	cvt.rn.f32.f64 	%f2, %fd2;
	setp.lt.f32 	%p2, %f2, 0f00800000;
	mul.f32 	%f3, %f2, 0f4B000000;
	selp.f32 	%f4, %f3, %f2, %p2;
	selp.f32 	%f5, 0fC1B80000, 0f00000000, %p2;
	mov.b32 	%r9, %f4;
	add.s32 	%r10, %r9, -1059760811;
	and.b32  	%r11, %r10, -8388608;
	sub.s32 	%r12, %r9, %r11;
	mov.b32 	%f6, %r12;
	cvt.rn.f32.s32 	%f7, %r11;
	fma.rn.f32 	%f8, %f7, 0f34000000, %f5;
	add.f32 	%f9, %f6, 0fBF800000;
	fma.rn.f32 	%f10, %f9, 0fBE055027, 0f3E1039F6;
	fma.rn.f32 	%f11, %f10, %f9, 0fBDF8CDCC;
	fma.rn.f32 	%f12, %f11, %f9, 0f3E0F2955;
	fma.rn.f32 	%f13, %f12, %f9, 0fBE2AD8B9;
	fma.rn.f32 	%f14, %f13, %f9, 0f3E4CED0B;
	fma.rn.f32 	%f15, %f14, %f9, 0fBE7FFF22;
	fma.rn.f32 	%f16, %f15, %f9, 0f3EAAAA78;
	fma.rn.f32 	%f17, %f16, %f9, 0fBF000000;
	mul.f32 	%f18, %f9, %f17;
	fma.rn.f32 	%f19, %f18, %f9, %f9;
	fma.rn.f32 	%f20, %f8, 0f3F317218, %f19;
	setp.gt.u32 	%p3, %r9, 2139095039;
	fma.rn.f32 	%f21, %f4, 0f7F800000, 0f7F800000;
	selp.f32 	%f22, %f21, %f20, %p3;
	setp.eq.f32 	%p4, %f4, 0f00000000;
	neg.f32 	%f23, %f22;
	selp.f32 	%f24, 0f7F800000, %f23, %p4;
	add.s64 	%rd11, %rd6, %rd7;
	st.global.f32 	[%rd11], %f24;
$L__BB0_2:
	ret;

}


// ===== COMPILED SASS (sm_100) =====

	.target	sm_100

	.elftype	@"ET_EXEC"


//--------------------- .note.nv.tkinfo           --------------------------
	.section	.note.nv.tkinfo,"",@"SHT_NOTE"
	.sectionflags	@"SHF_NOTE_NV_TKINFO"
	.tkinfo
        /*0018*/ 	.word	0x00000002
        /*0030*/ 	.string	""
        /*0030*/ 	.string	"ptxas"
        /*0030*/ 	.string	"Cuda compilation tools, release 13.0, V13.0.88"
        /*0030*/ 	.string	"Build cuda_13.0.r13.0/compiler.36424714_0"
        /*0030*/ 	.string	"-arch sm_100 -m 64 "



//--------------------- .note.nv.cuinfo           --------------------------
	.section	.note.nv.cuinfo,"",@"SHT_NOTE"
	.sectionflags	@"SHF_NOTE_NV_CUINFO"
        /*0018*/ 	.short	0x0002
        /*001a*/ 	.short	0x0064
        /*001c*/ 	.short	0x0082
	.zero		2


//--------------------- .nv.info                  --------------------------
	.section	.nv.info,"",@"SHT_CUDA_INFO"
	.align	4


	//----- nvinfo : EIATTR_REGCOUNT
	.align		4
        /*0000*/ 	.byte	0x04, 0x2f
        /*0002*/ 	.short	(.L_1 - .L_0)
	.align		4
.L_0:
        /*0004*/ 	.word	index@(_Z25cross_entropy_loss_kernelPKfPKiPfii)
        /*0008*/ 	.word	0x0000000d


	//----- nvinfo : EIATTR_FRAME_SIZE
	.align		4
.L_1:
        /*000c*/ 	.byte	0x04, 0x11
        /*000e*/ 	.short	(.L_3 - .L_2)
	.align		4
.L_2:
        /*0010*/ 	.word	index@(_Z25cross_entropy_loss_kernelPKfPKiPfii)
        /*0014*/ 	.word	0x00000000


	//----- nvinfo : EIATTR_MIN_STACK_SIZE
	.align		4
.L_3:
        /*0018*/ 	.byte	0x04, 0x12
        /*001a*/ 	.short	(.L_5 - .L_4)
	.align		4
.L_4:
        /*001c*/ 	.word	index@(_Z25cross_entropy_loss_kernelPKfPKiPfii)
        /*0020*/ 	.word	0x00000000
.L_5:


//--------------------- .nv.compat                --------------------------
	.section	.nv.compat,"",@"SHT_CUDA_COMPAT_INFO"
	.align	4
        /*0000*/ 	.byte	0x02, 0x09, 0x00, 0x00, 0x02, 0x02, 0x01, 0x00, 0x02, 0x05, 0x05, 0x00, 0x03, 0x07, 0x01, 0x01
        /*0010*/ 	.byte	0x02, 0x03, 0x00, 0x00, 0x02, 0x06, 0x01, 0x00, 0x04, 0x0b, 0x08, 0x00, 0x01, 0x00, 0x00, 0x00
        /*0020*/ 	.byte	0x00, 0x00, 0x00, 0x00


//--------------------- .nv.info._Z25cross_entropy_loss_kernelPKfPKiPfii --------------------------
	.section	.nv.info._Z25cross_entropy_loss_kernelPKfPKiPfii,"",@"SHT_CUDA_INFO"
	.sectionflags	@""
	.align	4


	//----- nvinfo : EIATTR_CUDA_API_VERSION
	.align		4
        /*0000*/ 	.byte	0x04, 0x37
        /*0002*/ 	.short	(.L_7 - .L_6)
.L_6:
        /*0004*/ 	.word	0x00000082


	//----- nvinfo : EIATTR_KPARAM_INFO
	.align		4
.L_7:
        /*0008*/ 	.byte	0x04, 0x17
        /*000a*/ 	.short	(.L_9 - .L_8)
.L_8:
        /*000c*/ 	.word	0x00000000
        /*0010*/ 	.short	0x0004
        /*0012*/ 	.short	0x001c
        /*0014*/ 	.byte	0x00, 0xf0, 0x11, 0x00


	//----- nvinfo : EIATTR_KPARAM_INFO
	.align		4
.L_9:
        /*0018*/ 	.byte	0x04, 0x17
        /*001a*/ 	.short	(.L_11 - .L_10)
.L_10:
        /*001c*/ 	.word	0x00000000
        /*0020*/ 	.short	0x0003
        /*0022*/ 	.short	0x0018
        /*0024*/ 	.byte	0x00, 0xf0, 0x11, 0x00


	//----- nvinfo : EIATTR_KPARAM_INFO
	.align		4
.L_11:
        /*0028*/ 	.byte	0x04, 0x17
        /*002a*/ 	.short	(.L_13 - .L_12)
.L_12:
        /*002c*/ 	.word	0x00000000
        /*0030*/ 	.short	0x0002
        /*0032*/ 	.short	0x0010
        /*0034*/ 	.byte	0x00, 0xf5, 0x21, 0x00


	//----- nvinfo : EIATTR_KPARAM_INFO
	.align		4
.L_13:
        /*0038*/ 	.byte	0x04, 0x17
        /*003a*/ 	.short	(.L_15 - .L_14)
.L_14:
        /*003c*/ 	.word	0x00000000
        /*0040*/ 	.short	0x0001
        /*0042*/ 	.short	0x0008
        /*0044*/ 	.byte	0x00, 0xf5, 0x21, 0x00


	//----- nvinfo : EIATTR_KPARAM_INFO
	.align		4
.L_15:
        /*0048*/ 	.byte	0x04, 0x17
        /*004a*/ 	.short	(.L_17 - .L_16)
.L_16:
        /*004c*/ 	.word	0x00000000
        /*0050*/ 	.short	0x0000
        /*0052*/ 	.short	0x0000
        /*0054*/ 	.byte	0x00, 0xf5, 0x21, 0x00


	//----- nvinfo : EIATTR_SPARSE_MMA_MASK
	.align		4
.L_17:
        /*0058*/ 	.byte	0x03, 0x50
        /*005a*/ 	.short	0x0000


	//----- nvinfo : EIATTR_MAXREG_COUNT
	.align		4
        /*005c*/ 	.byte	0x03, 0x1b
        /*005e*/ 	.short	0x00ff


	//----- nvinfo : EIATTR_MERCURY_ISA_VERSION
	.align		4
        /*0060*/ 	.byte	0x03, 0x5f
        /*0062*/ 	.short	0x0101


	//----- nvinfo : EIATTR_VRC_CTA_INIT_COUNT
	.align		4
        /*0064*/ 	.byte	0x02, 0x4a
	.zero		1
	.zero		1


	//----- nvinfo : EIATTR_EXIT_INSTR_OFFSETS
	.align		4
        /*0068*/ 	.byte	0x04, 0x1c
        /*006a*/ 	.short	(.L_19 - .L_18)


	//   ....[0]....
.L_18:
        /*006c*/ 	.word	0x00000070


	//   ....[1]....
        /*0070*/ 	.word	0x00000330


	//----- nvinfo : EIATTR_CBANK_PARAM_SIZE
	.align		4
.L_19:
        /*0074*/ 	.byte	0x03, 0x19
        /*0076*/ 	.short	0x0020


	//----- nvinfo : EIATTR_PARAM_CBANK
	.align		4
        /*0078*/ 	.byte	0x04, 0x0a
        /*007a*/ 	.short	(.L_21 - .L_20)
	.align		4
.L_20:
        /*007c*/ 	.word	index@(.nv.constant0._Z25cross_entropy_loss_kernelPKfPKiPfii)
        /*0080*/ 	.short	0x0380
        /*0082*/ 	.short	0x0020


	//----- nvinfo : EIATTR_SW_WAR
	.align		4
.L_21:
        /*0084*/ 	.byte	0x04, 0x36
        /*0086*/ 	.short	(.L_23 - .L_22)
.L_22:
        /*0088*/ 	.word	0x00000008
.L_23:


//--------------------- .nv.callgraph             --------------------------
	.section	.nv.callgraph,"",@"SHT_CUDA_CALLGRAPH"
	.align	4
	.sectionentsize	8
	.align		4
        /*0000*/ 	.word	0x00000000
	.align		4
        /*0004*/ 	.word	0xffffffff
	.align		4
        /*0008*/ 	.word	0x00000000
	.align		4
        /*000c*/ 	.word	0xfffffffe
	.align		4
        /*0010*/ 	.word	0x00000000
	.align		4
        /*0014*/ 	.word	0xfffffffd
	.align		4
        /*0018*/ 	.word	0x00000000
	.align		4
        /*001c*/ 	.word	0xfffffffc


//--------------------- .text._Z25cross_entropy_loss_kernelPKfPKiPfii --------------------------
	.section	.text._Z25cross_entropy_loss_kernelPKfPKiPfii,"ax",@progbits
	.align	128
        .global         _Z25cross_entropy_loss_kernelPKfPKiPfii
        .type           _Z25cross_entropy_loss_kernelPKfPKiPfii,@function
        .size           _Z25cross_entropy_loss_kernelPKfPKiPfii,(.L_x_1 - _Z25cross_entropy_loss_kernelPKfPKiPfii)
        .other          _Z25cross_entropy_loss_kernelPKfPKiPfii,@"STO_CUDA_ENTRY STV_DEFAULT"
_Z25cross_entropy_loss_kernelPKfPKiPfii:
.text._Z25cross_entropy_loss_kernelPKfPKiPfii:
[----:B------:R-:W-:Y:S01]  /*0000*/  LDC R1, c[0x0][0x37c] ;  /* 0x0000df00ff017b82 */ /* 0x000fe20000000800 */
[----:B------:R-:W0:Y:S07]  /*0010*/  S2R R3, SR_TID.X ;  /* 0x0000000000037919 */ /* 0x000e2e0000002100 */
[----:B------:R-:W0:Y:S01]  /*0020*/  S2UR UR4, SR_CTAID.X ;  /* 0x00000000000479c3 */ /* 0x000e220000002500 */
[----:B------:R-:W1:Y:S07]  /*0030*/  LDCU UR5, c[0x0][0x398] ;  /* 0x00007300ff0577ac */ /* 0x000e6e0008000800 */
[----:B------:R-:W0:Y:S02]  /*0040*/  LDC R0, c[0x0][0x360] ;  /* 0x0000d800ff007b82 */ /* 0x000e240000000800 */
[----:B0-----:R-:W-:-:S05]  /*0050*/  IMAD R0, R0, UR4, R3 ;  /* 0x0000000400007c24 */ /* 0x001fca000f8e0203 */
[----:B-1----:R-:W-:-:S13]  /*0060*/  ISETP.GE.AND P0, PT, R0, UR5, PT ;  /* 0x0000000500007c0c */ /* 0x002fda000bf06270 */
[----:B------:R-:W-:Y:S05]  /*0070*/  @P0 EXIT ;  /* 0x000000000000094d */ /* 0x000fea0003800000 */
[----:B------:R-:W0:Y:S01]  /*0080*/  LDC.64 R2, c[0x0][0x388] ;  /* 0x0000e200ff027b82 */ /* 0x000e220000000a00 */
[----:B------:R-:W1:Y:S01]  /*0090*/  LDCU.64 UR4, c[0x0][0x358] ;  /* 0x00006b00ff0477ac */ /* 0x000e620008000a00 */
[----:B------:R-:W2:Y:S06]  /*00a0*/  LDCU UR6, c[0x0][0x39c] ;  /* 0x00007380ff0677ac */ /* 0x000eac0008000800 */
[----:B------:R-:W3:Y:S01]  /*00b0*/  LDC.64 R4, c[0x0][0x380] ;  /* 0x0000e000ff047b82 */ /* 0x000ee20000000a00 */
[----:B0-----:R-:W-:-:S06]  /*00c0*/  IMAD.WIDE R2, R0, 0x4, R2 ;  /* 0x0000000400027825 */ /* 0x001fcc00078e0202 */
[----:B-1----:R-:W2:Y:S02]  /*00d0*/  LDG.E R3, desc[UR4][R2.64] ;  /* 0x0000000402037981 */ /* 0x002ea4000c1e1900 */
[----:B--2---:R-:W-:-:S04]  /*00e0*/  IMAD R7, R0, UR6, R3 ;  /* 0x0000000600077c24 */ /* 0x004fc8000f8e0203 */
[----:B---3--:R-:W-:-:S06]  /*00f0*/  IMAD.WIDE R4, R7, 0x4, R4 ;  /* 0x0000000407047825 */ /* 0x008fcc00078e0204 */
[----:B------:R-:W2:Y:S01]  /*0100*/  LDG.E R4, desc[UR4][R4.64] ;  /* 0x0000000404047981 */ /* 0x000ea2000c1e1900 */
[----:B------:R-:W-:Y:S01]  /*0110*/  UMOV UR6, 0xe826d695 ;  /* 0xe826d69500067882 */ /* 0x000fe20000000000 */
[----:B------:R-:W-:Y:S01]  /*0120*/  UMOV UR7, 0x3e112e0b ;  /* 0x3e112e0b00077882 */ /* 0x000fe20000000000 */
[----:B------:R-:W-:Y:S01]  /*0130*/  MOV R10, 0x3e055027 ;  /* 0x3e055027000a7802 */ /* 0x000fe20000000f00 */
[----:B--2---:R-:W0:Y:S02]  /*0140*/  F2F.F64.F32 R6, R4 ;  /* 0x0000000400067310 */ /* 0x004e240000201800 */
[----:B0-----:R-:W-:-:S06]  /*0150*/  DADD R6, R6, UR6 ;  /* 0x0000000606067e29 */ /* 0x001fcc0008000000 */
[----:B------:R0:W1:Y:S02]  /*0160*/  F2F.F32.F64 R8, R6 ;  /* 0x0000000600087310 */ /* 0x0000640000301000 */
[----:B0-----:R-:W-:Y:S02]  /*0170*/  MOV R7, 0x7f800000 ;  /* 0x7f80000000077802 */ /* 0x001fe40000000f00 */
[----:B-1----:R-:W-:-:S13]  /*0180*/  FSETP.GEU.AND P0, PT, R8, 1.175494350822287508e-38, PT ;  /* 0x008000000800780b */ /* 0x002fda0003f0e000 */
[----:B------:R-:W-:-:S05]  /*0190*/  @!P0 FMUL R8, R8, 8388608 ;  /* 0x4b00000008088820 */ /* 0x000fca0000400000 */
[----:B------:R-:W-:-:S04]  /*01a0*/  IADD3 R2, PT, PT, R8, -0x3f2aaaab, RZ ;  /* 0xc0d5555508027810 */ /* 0x000fc80007ffe0ff */
[----:B------:R-:W-:-:S04]  /*01b0*/  LOP3.LUT R9, R2, 0xff800000, RZ, 0xc0, !PT ;  /* 0xff80000002097812 */ /* 0x000fc800078ec0ff */
[-C--:B------:R-:W-:Y:S02]  /*01c0*/  IADD3 R2, PT, PT, R8, -R9.reuse, RZ ;  /* 0x8000000908027210 */ /* 0x080fe40007ffe0ff */
[----:B------:R-:W-:-:S03]  /*01d0*/  I2FP.F32.S32 R9, R9 ;  /* 0x0000000900097245 */ /* 0x000fc60000201400 */
[----:B------:R-:W-:-:S04]  /*01e0*/  FADD R5, R2, -1 ;  /* 0xbf80000002057421 */ /* 0x000fc80000000000 */
[----:B------:R-:W-:-:S04]  /*01f0*/  FFMA R2, R5, -R10, 0.14084610342979431152 ;  /* 0x3e1039f605027423 */ /* 0x000fc8000000080a */
[----:B------:R-:W-:-:S04]  /*0200*/  FFMA R2, R5, R2, -0.12148627638816833496 ;  /* 0xbdf8cdcc05027423 */ /* 0x000fc80000000002 */
[----:B------:R-:W-:-:S04]  /*0210*/  FFMA R2, R5, R2, 0.13980610668659210205 ;  /* 0x3e0f295505027423 */ /* 0x000fc80000000002 */
[----:B------:R-:W-:-:S04]  /*0220*/  FFMA R2, R5, R2, -0.16684235632419586182 ;  /* 0xbe2ad8b905027423 */ /* 0x000fc80000000002 */
[----:B------:R-:W-:-:S04]  /*0230*/  FFMA R2, R5, R2, 0.20012299716472625732 ;  /* 0x3e4ced0b05027423 */ /* 0x000fc80000000002 */
[C---:B------:R-:W-:Y:S02]  /*0240*/  FFMA R4, R5.reuse, R2, -0.24999669194221496582 ;  /* 0xbe7fff2205047423 */ /* 0x040fe40000000002 */
[----:B------:R-:W0:Y:S02]  /*0250*/  LDC.64 R2, c[0x0][0x390] ;  /* 0x0000e400ff027b82 */ /* 0x000e240000000a00 */
[----:B------:R-:W-:-:S04]  /*0260*/  FFMA R4, R5, R4, 0.33333182334899902344 ;  /* 0x3eaaaa7805047423 */ /* 0x000fc80000000004 */
[C---:B------:R-:W-:Y:S01]  /*0270*/  FFMA R6, R5.reuse, R4, -0.5 ;  /* 0xbf00000005067423 */ /* 0x040fe20000000004 */
[----:B------:R-:W-:Y:S02]  /*0280*/  FSEL R4, RZ, -23, P0 ;  /* 0xc1b80000ff047808 */ /* 0x000fe40000000000 */
[----:B------:R-:W-:Y:S01]  /*0290*/  ISETP.GT.U32.AND P0, PT, R8, 0x7f7fffff, PT ;  /* 0x7f7fffff0800780c */ /* 0x000fe20003f04070 */
[----:B------:R-:W-:Y:S02]  /*02a0*/  FMUL R6, R5, R6 ;  /* 0x0000000605067220 */ /* 0x000fe40000400000 */
[----:B------:R-:W-:Y:S02]  /*02b0*/  FFMA R4, R9, 1.1920928955078125e-07, R4 ;  /* 0x3400000009047823 */ /* 0x000fe40000000004 */
[----:B------:R-:W-:-:S04]  /*02c0*/  FFMA R5, R5, R6, R5 ;  /* 0x0000000605057223 */ /* 0x000fc80000000005 */
[----:B------:R-:W-:-:S04]  /*02d0*/  FFMA R4, R4, 0.69314718246459960938, R5 ;  /* 0x3f31721804047823 */ /* 0x000fc80000000005 */
[C---:B------:R-:W-:Y:S01]  /*02e0*/  @P0 FFMA R4, R8.reuse, R7, +INF ;  /* 0x7f80000008040423 */ /* 0x040fe20000000007 */
[----:B------:R-:W-:Y:S01]  /*02f0*/  FSETP.NEU.AND P0, PT, R8, RZ, PT ;  /* 0x000000ff0800720b */ /* 0x000fe20003f0d000 */
[----:B0-----:R-:W-:-:S03]  /*0300*/  IMAD.WIDE R2, R0, 0x4, R2 ;  /* 0x0000000400027825 */ /* 0x001fc600078e0202 */
[----:B------:R-:W-:-:S05]  /*0310*/  FSEL R5, -R4, +INF , P0 ;  /* 0x7f80000004057808 */ /* 0x000fca0000000100 */
[----:B------:R-:W-:Y:S01]  /*0320*/  STG.E desc[UR4][R2.64], R5 ;  /* 0x0000000502007986 */ /* 0x000fe2000c101904 */
[----:B------:R-:W-:Y:S05]  /*0330*/  EXIT ;  /* 0x000000000000794d */ /* 0x000fea0003800000 */
.L_x_0:
[----:B------:R-:W-:-:S00]  /*0340*/  BRA `(.L_x_0) ;  /* 0xfffffffc00fc7947 */ /* 0x000fc0000383ffff */
[----:B------:R-:W-:-:S00]  /*0350*/  NOP ;  /* 0x0000000000007918 */ /* 0x000fc00000000000 */
        /* <DEDUP_REMOVED lines=10> */
.L_x_1:


//--------------------- .nv.shared.reserved.0     --------------------------
	.section	.nv.shared.reserved.0,"aw",@nobits
	.weak		__nv_reservedSMEM_offset_0_alias
	.size		__nv_reservedSMEM_offset_0_alias, 0, 64
	.other		__nv_reservedSMEM_offset_0_alias,@"STO_CUDA_RESERVED_SHARED STV_DEFAULT"
__nv_reservedSMEM_offset_0_alias:
	.zero		0
	.zero		64


//--------------------- .nv.constant0._Z25cross_entropy_loss_kernelPKfPKiPfii --------------------------
	.section	.nv.constant0._Z25cross_entropy_loss_kernelPKfPKiPfii,"a",@progbits
	.sectionflags	@""
	.align	4
.nv.constant0._Z25cross_entropy_loss_kernelPKfPKiPfii:
	.zero		928


//--------------------- SYMBOLS --------------------------

	.type		.nv.reservedSmem.offset0,@object
	.size		.nv.reservedSmem.offset0,0x4
